//
// Generated by NVIDIA NVVM Compiler
//
// Compiler Build ID: CL-36424714
// Cuda compilation tools, release 13.0, V13.0.88
// Based on NVVM 20.0.0
//

.version 9.0
.target sm_100
.address_size 64

	// .globl	_Z11init_kernelv

.visible .entry _Z11init_kernelv()
{


	ret;

}


// ===== COMPILED SASS (sm_100) =====

	.target	sm_100

	.elftype	@"ET_EXEC"


//--------------------- .note.nv.tkinfo           --------------------------
	.section	.note.nv.tkinfo,"",@"SHT_NOTE"
	.sectionflags	@"SHF_NOTE_NV_TKINFO"
	.tkinfo
        /*0018*/ 	.word	0x00000002
        /*0030*/ 	.string	""
        /*0030*/ 	.string	"ptxas"
        /*0030*/ 	.string	"Cuda compilation tools, release 13.0, V13.0.88"
        /*0030*/ 	.string	"Build cuda_13.0.r13.0/compiler.36424714_0"
        /*0030*/ 	.string	"-arch sm_100 -m 64 "



//--------------------- .note.nv.cuinfo           --------------------------
	.section	.note.nv.cuinfo,"",@"SHT_NOTE"
	.sectionflags	@"SHF_NOTE_NV_CUINFO"
        /*0018*/ 	.short	0x0002
        /*001a*/ 	.short	0x0064
        /*001c*/ 	.short	0x0082
	.zero		2


//--------------------- .nv.info                  --------------------------
	.section	.nv.info,"",@"SHT_CUDA_INFO"
	.align	4


	//----- nvinfo : EIATTR_REGCOUNT
	.align		4
        /*0000*/ 	.byte	0x04, 0x2f
        /*0002*/ 	.short	(.L_1 - .L_0)
	.align		4
.L_0:
        /*0004*/ 	.word	index@(_Z11init_kernelv)
        /*0008*/ 	.word	0x00000004


	//----- nvinfo : EIATTR_FRAME_SIZE
	.align		4
.L_1:
        /*000c*/ 	.byte	0x04, 0x11
        /*000e*/ 	.short	(.L_3 - .L_2)
	.align		4
.L_2:
        /*0010*/ 	.word	index@(_Z11init_kernelv)
        /*0014*/ 	.word	0x00000000


	//----- nvinfo : EIATTR_MIN_STACK_SIZE
	.align		4
.L_3:
        /*0018*/ 	.byte	0x04, 0x12
        /*001a*/ 	.short	(.L_5 - .L_4)
	.align		4
.L_4:
        /*001c*/ 	.word	index@(_Z11init_kernelv)
        /*0020*/ 	.word	0x00000000
.L_5:


//--------------------- .nv.compat                --------------------------
	.section	.nv.compat,"",@"SHT_CUDA_COMPAT_INFO"
	.align	4
        /*0000*/ 	.byte	0x02, 0x09, 0x00, 0x00, 0x02, 0x02, 0x01, 0x00, 0x02, 0x05, 0x05, 0x00, 0x03, 0x07, 0x01, 0x01
        /*0010*/ 	.byte	0x02, 0x03, 0x00, 0x00, 0x02, 0x06, 0x01, 0x00, 0x04, 0x0b, 0x08, 0x00, 0x09, 0x00, 0x00, 0x00
        /*0020*/ 	.byte	0x00, 0x00, 0x00, 0x00


//--------------------- .nv.info._Z11init_kernelv --------------------------
	.section	.nv.info._Z11init_kernelv,"",@"SHT_CUDA_INFO"
	.sectionflags	@""
	.align	4


	//----- nvinfo : EIATTR_CUDA_API_VERSION
	.align		4
        /*0000*/ 	.byte	0x04, 0x37
        /*0002*/ 	.short	(.L_7 - .L_6)
.L_6:
        /*0004*/ 	.word	0x00000082


	//----- nvinfo : EIATTR_SPARSE_MMA_MASK
	.align		4
.L_7:
        /*0008*/ 	.byte	0x03, 0x50
        /*000a*/ 	.short	0x0000


	//----- nvinfo : EIATTR_MAXREG_COUNT
	.align		4
        /*000c*/ 	.byte	0x03, 0x1b
        /*000e*/ 	.short	0x00ff


	//----- nvinfo : EIATTR_MERCURY_ISA_VERSION
	.align		4
        /*0010*/ 	.byte	0x03, 0x5f
        /*0012*/ 	.short	0x0101


	//----- nvinfo : EIATTR_VRC_CTA_INIT_COUNT
	.align		4
        /*0014*/ 	.byte	0x02, 0x4a
	.zero		1
	.zero		1


	//----- nvinfo : EIATTR_EXIT_INSTR_OFFSETS
	.align		4
        /*0018*/ 	.byte	0x04, 0x1c
        /*001a*/ 	.short	(.L_9 - .L_8)


	//   ....[0]....
.L_8:
        /*001c*/ 	.word	0x00000010


	//----- nvinfo : EIATTR_SW_WAR
	.align		4
.L_9:
        /*0020*/ 	.byte	0x04, 0x36
        /*0022*/ 	.short	(.L_11 - .L_10)
.L_10:
        /*0024*/ 	.word	0x00000008
.L_11:


//--------------------- .nv.callgraph             --------------------------
	.section	.nv.callgraph,"",@"SHT_CUDA_CALLGRAPH"
	.align	4
	.sectionentsize	8
	.align		4
        /*0000*/ 	.word	0x00000000
	.align		4
        /*0004*/ 	.word	0xffffffff
	.align		4
        /*0008*/ 	.word	0x00000000
	.align		4
        /*000c*/ 	.word	0xfffffffe
	.align		4
        /*0010*/ 	.word	0x00000000
	.align		4
        /*0014*/ 	.word	0xfffffffd
	.align		4
        /*0018*/ 	.word	0x00000000
	.align		4
        /*001c*/ 	.word	0xfffffffc


//--------------------- .text._Z11init_kernelv    --------------------------
	.section	.text._Z11init_kernelv,"ax",@progbits
	.align	128
        .global         _Z11init_kernelv
        .type           _Z11init_kernelv,@function
        .size           _Z11init_kernelv,(.L_x_1 - _Z11init_kernelv)
        .other          _Z11init_kernelv,@"STO_CUDA_ENTRY STV_DEFAULT"
_Z11init_kernelv:
.text._Z11init_kernelv:
[----:B------:R-:W-:Y:S01]  /*0000*/  LDC R1, c[0x0][0x37c] ;  /* 0x0000df00ff017b82 */ /* 0x000fe20000000800 */
[----:B------:R-:W-:Y:S05]  /*0010*/  EXIT ;  /* 0x000000000000794d */ /* 0x000fea0003800000 */
.L_x_0:
[----:B------:R-:W-:-:S00]  /*0020*/  BRA `(.L_x_0) ;  /* 0xfffffffc00fc7947 */ /* 0x000fc0000383ffff */
[----:B------:R-:W-:-:S00]  /*0030*/  NOP ;  /* 0x0000000000007918 */ /* 0x000fc00000000000 */
        /* <DEDUP_REMOVED lines=12> */
.L_x_1:


//--------------------- .nv.shared.reserved.0     --------------------------
	.section	.nv.shared.reserved.0,"aw",@nobits
	.weak		__nv_reservedSMEM_offset_0_alias
	.size		__nv_reservedSMEM_offset_0_alias, 0, 64
	.other		__nv_reservedSMEM_offset_0_alias,@"STO_CUDA_RESERVED_SHARED STV_DEFAULT"
__nv_reservedSMEM_offset_0_alias:
	.zero		0
	.zero		64


//--------------------- .nv.constant0._Z11init_kernelv --------------------------
	.section	.nv.constant0._Z11init_kernelv,"a",@progbits
	.sectionflags	@""
	.align	4
.nv.constant0._Z11init_kernelv:
	.zero		896


//--------------------- SYMBOLS --------------------------

	.type		.nv.reservedSmem.offset0,@object
	.size		.nv.reservedSmem.offset0,0x4
